	.headerflags	@"EF_CUDA_TEXMODE_UNIFIED EF_CUDA_64BIT_ADDRESS EF_CUDA_ACCELERATORS EF_CUDA_SM90 EF_CUDA_VIRTUAL_SM(EF_CUDA_SM90)"
	.elftype	@"ET_EXEC"


//--------------------- .nv.info                  --------------------------
	.section	.nv.info,"",@"SHT_CUDA_INFO"
	.align	4


	//----- nvinfo : EIATTR_REGCOUNT
	.align		4
        /*0000*/ 	.byte	0x04, 0x2f
        /*0002*/ 	.short	(.L_3 - .L_2)
	.align		4
.L_2:
        /*0004*/ 	.word	index@(triton_poi_fused__native_batch_norm_legit_no_training_add_convolution_1)
        /*0008*/ 	.word	0x00000018


	//----- nvinfo : EIATTR_MIN_STACK_SIZE
	.align		4
.L_3:
        /*000c*/ 	.byte	0x04, 0x12
        /*000e*/ 	.short	(.L_5 - .L_4)
	.align		4
.L_4:
        /*0010*/ 	.word	index@(triton_poi_fused__native_batch_norm_legit_no_training_add_convolution_1)
        /*0014*/ 	.word	0x00000000


	//----- nvinfo : EIATTR_FRAME_SIZE
	.align		4
.L_5:
        /*0018*/ 	.byte	0x04, 0x11
        /*001a*/ 	.short	(.L_7 - .L_6)
	.align		4
.L_6:
        /*001c*/ 	.word	index@(triton_poi_fused__native_batch_norm_legit_no_training_add_convolution_1)
        /*0020*/ 	.word	0x00000000


	//----- nvinfo : EIATTR_MIN_STACK_SIZE
	.align		4
.L_7:
        /*0024*/ 	.byte	0x04, 0x12
        /*0026*/ 	.short	(.L_9 - .L_8)
	.align		4
.L_8:
        /*0028*/ 	.word	index@(triton_poi_fused__native_batch_norm_legit_no_training_add_convolution_1)
        /*002c*/ 	.word	0x00000000
.L_9:


//--------------------- .nv.info.triton_poi_fused__native_batch_norm_legit_no_training_add_convolution_1 --------------------------
	.section	.nv.info.triton_poi_fused__native_batch_norm_legit_no_training_add_convolution_1,"",@"SHT_CUDA_INFO"
	.sectionflags	@""
	.align	4


	//----- nvinfo : EIATTR_CUDA_API_VERSION
	.align		4
        /*0000*/ 	.byte	0x04, 0x37
        /*0002*/ 	.short	(.L_11 - .L_10)
.L_10:
        /*0004*/ 	.word	0x0000007c


	//----- nvinfo : EIATTR_KPARAM_INFO
	.align		4
.L_11:
        /*0008*/ 	.byte	0x04, 0x17
        /*000a*/ 	.short	(.L_13 - .L_12)
.L_12:
        /*000c*/ 	.word	0x00000000
        /*0010*/ 	.short	0x0008
        /*0012*/ 	.short	0x0040
        /*0014*/ 	.byte	0x00, 0xf0, 0x11, 0x00


	//----- nvinfo : EIATTR_KPARAM_INFO
	.align		4
.L_13:
        /*0018*/ 	.byte	0x04, 0x17
        /*001a*/ 	.short	(.L_15 - .L_14)
.L_14:
        /*001c*/ 	.word	0x00000000
        /*0020*/ 	.short	0x0007
        /*0022*/ 	.short	0x0038
        /*0024*/ 	.byte	0x00, 0xf4, 0x21, 0x00


	//----- nvinfo : EIATTR_KPARAM_INFO
	.align		4
.L_15:
        /*0028*/ 	.byte	0x04, 0x17
        /*002a*/ 	.short	(.L_17 - .L_16)
.L_16:
        /*002c*/ 	.word	0x00000000
        /*0030*/ 	.short	0x0006
        /*0032*/ 	.short	0x0030
        /*0034*/ 	.byte	0x00, 0xf4, 0x21, 0x00


	//----- nvinfo : EIATTR_KPARAM_INFO
	.align		4
.L_17:
        /*0038*/ 	.byte	0x04, 0x17
        /*003a*/ 	.short	(.L_19 - .L_18)
.L_18:
        /*003c*/ 	.word	0x00000000
        /*0040*/ 	.short	0x0005
        /*0042*/ 	.short	0x0028
        /*0044*/ 	.byte	0x00, 0xf4, 0x21, 0x00


	//----- nvinfo : EIATTR_KPARAM_INFO
	.align		4
.L_19:
        /*0048*/ 	.byte	0x04, 0x17
        /*004a*/ 	.short	(.L_21 - .L_20)
.L_20:
        /*004c*/ 	.word	0x00000000
        /*0050*/ 	.short	0x0004
        /*0052*/ 	.short	0x0020
        /*0054*/ 	.byte	0x00, 0xf4, 0x21, 0x00


	//----- nvinfo : EIATTR_KPARAM_INFO
	.align		4
.L_21:
        /*0058*/ 	.byte	0x04, 0x17
        /*005a*/ 	.short	(.L_23 - .L_22)
.L_22:
        /*005c*/ 	.word	0x00000000
        /*0060*/ 	.short	0x0003
        /*0062*/ 	.short	0x0018
        /*0064*/ 	.byte	0x00, 0xf4, 0x21, 0x00


	//----- nvinfo : EIATTR_KPARAM_INFO
	.align		4
.L_23:
        /*0068*/ 	.byte	0x04, 0x17
        /*006a*/ 	.short	(.L_25 - .L_24)
.L_24:
        /*006c*/ 	.word	0x00000000
        /*0070*/ 	.short	0x0002
        /*0072*/ 	.short	0x0010
        /*0074*/ 	.byte	0x00, 0xf4, 0x21, 0x00


	//----- nvinfo : EIATTR_KPARAM_INFO
	.align		4
.L_25:
        /*0078*/ 	.byte	0x04, 0x17
        /*007a*/ 	.short	(.L_27 - .L_26)
.L_26:
        /*007c*/ 	.word	0x00000000
        /*0080*/ 	.short	0x0001
        /*0082*/ 	.short	0x0008
        /*0084*/ 	.byte	0x00, 0xf4, 0x21, 0x00


	//----- nvinfo : EIATTR_KPARAM_INFO
	.align		4
.L_27:
        /*0088*/ 	.byte	0x04, 0x17
        /*008a*/ 	.short	(.L_29 - .L_28)
.L_28:
        /*008c*/ 	.word	0x00000000
        /*0090*/ 	.short	0x0000
        /*0092*/ 	.short	0x0000
        /*0094*/ 	.byte	0x00, 0xf4, 0x21, 0x00


	//----- nvinfo : EIATTR_SPARSE_MMA_MASK
	.align		4
.L_29:
        /*0098*/ 	.byte	0x03, 0x50
        /*009a*/ 	.short	0x0000


	//----- nvinfo : EIATTR_MAXREG_COUNT
	.align		4
        /*009c*/ 	.byte	0x03, 0x1b
        /*009e*/ 	.short	0x00ff


	//----- nvinfo : EIATTR_EXIT_INSTR_OFFSETS
	.align		4
        /*00a0*/ 	.byte	0x04, 0x1c
        /*00a2*/ 	.short	(.L_31 - .L_30)


	//   ....[0]....
.L_30:
        /*00a4*/ 	.word	0x000003c0


	//----- nvinfo : EIATTR_REQNTID
	.align		4
.L_31:
        /*00a8*/ 	.byte	0x04, 0x10
        /*00aa*/ 	.short	(.L_33 - .L_32)
.L_32:
        /*00ac*/ 	.word	0x00000100
        /*00b0*/ 	.word	0x00000001
        /*00b4*/ 	.word	0x00000001


	//----- nvinfo : EIATTR_CBANK_PARAM_SIZE
	.align		4
.L_33:
        /*00b8*/ 	.byte	0x03, 0x19
        /*00ba*/ 	.short	0x0044


	//----- nvinfo : EIATTR_PARAM_CBANK
	.align		4
        /*00bc*/ 	.byte	0x04, 0x0a
        /*00be*/ 	.short	(.L_35 - .L_34)
	.align		4
.L_34:
        /*00c0*/ 	.word	index@(.nv.constant0.triton_poi_fused__native_batch_norm_legit_no_training_add_convolution_1)
        /*00c4*/ 	.short	0x0210
        /*00c6*/ 	.short	0x0044


	//----- nvinfo : EIATTR_SW_WAR
	.align		4
.L_35:
        /*00c8*/ 	.byte	0x04, 0x36
        /*00ca*/ 	.short	(.L_37 - .L_36)
.L_36:
        /*00cc*/ 	.word	0x00000008
.L_37:


//--------------------- .nv.callgraph             --------------------------
	.section	.nv.callgraph,"",@"SHT_CUDA_CALLGRAPH"
	.align	4
	.sectionentsize	8
	.align		4
        /*0000*/ 	.word	0x00000000
	.align		4
        /*0004*/ 	.word	0xffffffff
	.align		4
        /*0008*/ 	.word	0x00000000
	.align		4
        /*000c*/ 	.word	0xfffffffe
	.align		4
        /*0010*/ 	.word	0x00000000
	.align		4
        /*0014*/ 	.word	0xfffffffd
	.align		4
        /*0018*/ 	.word	0x00000000
	.align		4
        /*001c*/ 	.word	0xfffffffc


//--------------------- .nv.constant4             --------------------------
	.section	.nv.constant4,"a",@progbits
	.align	8
	.align		8
.nv.constant4:
        /*0000*/ 	.dword	_$_str
	.align		8
        /*0008*/ 	.dword	_$_str_$_2


//--------------------- .text.triton_poi_fused__native_batch_norm_legit_no_training_add_convolution_1 --------------------------
	.section	.text.triton_poi_fused__native_batch_norm_legit_no_training_add_convolution_1,"ax",@progbits
	.align	128
        .global         triton_poi_fused__native_batch_norm_legit_no_training_add_convolution_1
        .type           triton_poi_fused__native_batch_norm_legit_no_training_add_convolution_1,@function
        .size           triton_poi_fused__native_batch_norm_legit_no_training_add_convolution_1,(.L_x_1 - triton_poi_fused__native_batch_norm_legit_no_training_add_convolution_1)
        .other          triton_poi_fused__native_batch_norm_legit_no_training_add_convolution_1,@"STO_CUDA_ENTRY STV_DEFAULT"
triton_poi_fused__native_batch_norm_legit_no_training_add_convolution_1:
.text.triton_poi_fused__native_batch_norm_legit_no_training_add_convolution_1:
[----:B------:R-:W-:Y:S01]  /*0000*/  LDC R1, c[0x0][0x28] ;  /* 0x00000a00ff017b82 */ /* 0x000fe20000000800 */
[----:B------:R-:W1:Y:S01]  /*0010*/  S2R R0, SR_TID.X ;  /* 0x0000000000007919 */ /* 0x000e620000002100 */
[----:B------:R-:W-:-:S06]  /*0020*/  ULDC.64 UR4, c[0x0][0x208] ;  /* 0x0000820000047ab9 */ /* 0x000fcc0000000a00 */
[----:B------:R-:W2:Y:S01]  /*0030*/  LDC.64 R16, c[0x0][0x218] ;  /* 0x00008600ff107b82 */ /* 0x000ea20000000a00 */
[----:B------:R-:W3:Y:S07]  /*0040*/  S2R R5, SR_CTAID.X ;  /* 0x0000000000057919 */ /* 0x000eee0000002500 */
[----:B------:R-:W4:Y:S08]  /*0050*/  LDC.64 R18, c[0x0][0x228] ;  /* 0x00008a00ff127b82 */ /* 0x000f300000000a00 */
[----:B------:R-:W5:Y:S08]  /*0060*/  LDC.64 R12, c[0x0][0x238] ;  /* 0x00008e00ff0c7b82 */ /* 0x000f700000000a00 */
[----:B------:R-:W2:Y:S01]  /*0070*/  LDC.64 R10, c[0x0][0x240] ;  /* 0x00009000ff0a7b82 */ /* 0x000ea20000000a00 */
[----:B-1----:R-:W-:-:S07]  /*0080*/  SHF.L.U32 R0, R0, 0x1, RZ ;  /* 0x0000000100007819 */ /* 0x002fce00000006ff */
[----:B------:R-:W1:Y:S01]  /*0090*/  LDC.64 R6, c[0x0][0x220] ;  /* 0x00008800ff067b82 */ /* 0x000e620000000a00 */
[----:B---3--:R-:W-:Y:S02]  /*00a0*/  SHF.R.S32.HI R3, RZ, 0x16, R5 ;  /* 0x00000016ff037819 */ /* 0x008fe40000011405 */
[----:B------:R-:W-:Y:S02]  /*00b0*/  LOP3.LUT R0, R0, 0x1fe, RZ, 0xc0, !PT ;  /* 0x000001fe00007812 */ /* 0x000fe400078ec0ff */
[----:B------:R-:W-:Y:S02]  /*00c0*/  SGXT R3, R3, 0x1 ;  /* 0x000000010303781a */ /* 0x000fe40000000200 */
[----:B------:R-:W-:Y:S02]  /*00d0*/  LEA R0, R5, R0, 0x9 ;  /* 0x0000000005007211 */ /* 0x000fe400078e48ff */
[----:B------:R-:W3:Y:S02]  /*00e0*/  LDC.64 R4, c[0x0][0x230] ;  /* 0x00008c00ff047b82 */ /* 0x000ee40000000a00 */
[----:B------:R-:W-:-:S04]  /*00f0*/  LEA.HI R3, R3, R0, RZ, 0xc ;  /* 0x0000000003037211 */ /* 0x000fc800078f60ff */
[----:B------:R-:W-:-:S04]  /*0100*/  SHF.R.S32.HI R3, RZ, 0xc, R3 ;  /* 0x0000000cff037819 */ /* 0x000fc80000011403 */
[----:B------:R-:W-:-:S04]  /*0110*/  LEA.HI R2, R3, R3, RZ, 0x6 ;  /* 0x0000000303027211 */ /* 0x000fc800078f30ff */
[----:B------:R-:W-:-:S04]  /*0120*/  LOP3.LUT R2, R2, 0xffffffc0, RZ, 0xc0, !PT ;  /* 0xffffffc002027812 */ /* 0x000fc800078ec0ff */
[----:B------:R-:W-:Y:S02]  /*0130*/  IADD3 R15, R3, -R2, RZ ;  /* 0x80000002030f7210 */ /* 0x000fe40007ffe0ff */
[----:B------:R-:W1:Y:S03]  /*0140*/  LDC.64 R2, c[0x0][0x210] ;  /* 0x00008400ff027b82 */ /* 0x000e660000000a00 */
[----:B---3--:R-:W-:-:S05]  /*0150*/  IMAD.WIDE R4, R15, 0x4, R4 ;  /* 0x000000040f047825 */ /* 0x008fca00078e0204 */
[----:B------:R-:W3:Y:S01]  /*0160*/  LDG.E.EL R8, desc[UR4][R4.64] ;  /* 0x0000000404087981 */ /* 0x000ee2000c2e1900 */
[----:B--2---:R-:W-:-:S04]  /*0170*/  IMAD.WIDE R16, R15, 0x4, R16 ;  /* 0x000000040f107825 */ /* 0x004fc800078e0210 */
[----:B----4-:R-:W-:Y:S01]  /*0180*/  IMAD.WIDE R18, R15, 0x4, R18 ;  /* 0x000000040f127825 */ /* 0x010fe200078e0212 */
[----:B------:R2:W4:Y:S04]  /*0190*/  LDG.E.EL R9, desc[UR4][R16.64] ;  /* 0x0000000410097981 */ /* 0x000528000c2e1900 */
[----:B------:R-:W4:Y:S01]  /*01a0*/  LDG.E.EL R14, desc[UR4][R18.64] ;  /* 0x00000004120e7981 */ /* 0x000f22000c2e1900 */
[----:B01----:R-:W-:-:S05]  /*01b0*/  IMAD.WIDE R2, R0, 0x4, R2 ;  /* 0x0000000400027825 */ /* 0x003fca00078e0202 */
[----:B------:R-:W4:Y:S01]  /*01c0*/  LDG.E.64 R4, desc[UR4][R2.64] ;  /* 0x0000000402047981 */ /* 0x000f22000c1e1b00 */
[----:B-----5:R-:W-:-:S04]  /*01d0*/  IMAD.WIDE R12, R15, 0x4, R12 ;  /* 0x000000040f0c7825 */ /* 0x020fc800078e020c */
[----:B------:R-:W-:Y:S02]  /*01e0*/  IMAD.WIDE R20, R15, 0x4, R10 ;  /* 0x000000040f147825 */ /* 0x000fe400078e020a */
[----:B------:R-:W5:Y:S02]  /*01f0*/  LDG.E.EL R12, desc[UR4][R12.64] ;  /* 0x000000040c0c7981 */ /* 0x000f64000c2e1900 */
[C---:B------:R-:W-:Y:S01]  /*0200*/  IMAD.WIDE R6, R0.reuse, 0x4, R6 ;  /* 0x0000000400067825 */ /* 0x040fe200078e0206 */
[----:B--2---:R-:W-:Y:S01]  /*0210*/  HFMA2.MMA R16, -RZ, RZ, 1.625, 0 ;  /* 0x3e800000ff107435 */ /* 0x004fe200000001ff */
[----:B------:R-:W5:Y:S01]  /*0220*/  LDG.E.EL R21, desc[UR4][R20.64] ;  /* 0x0000000414157981 */ /* 0x000f62000c2e1900 */
[----:B------:R-:W0:Y:S03]  /*0230*/  LDC.64 R10, c[0x0][0x248] ;  /* 0x00009200ff0a7b82 */ /* 0x000e260000000a00 */
[----:B------:R-:W2:Y:S01]  /*0240*/  LDG.E.64 R6, desc[UR4][R6.64] ;  /* 0x0000000406067981 */ /* 0x000ea2000c1e1b00 */
[----:B0-----:R-:W-:-:S04]  /*0250*/  IMAD.WIDE R10, R0, 0x4, R10 ;  /* 0x00000004000a7825 */ /* 0x001fc800078e020a */
[----:B---3--:R-:W-:-:S04]  /*0260*/  FADD R8, R8, 9.9999997473787516356e-06 ;  /* 0x3727c5ac08087421 */ /* 0x008fc80000000000 */
[----:B------:R-:W0:Y:S02]  /*0270*/  MUFU.SQRT R15, R8 ;  /* 0x00000008000f7308 */ /* 0x000e240000002000 */
[C---:B0-----:R-:W-:Y:S02]  /*0280*/  FSETP.GT.AND P0, PT, R15.reuse, 8.50705917302346158658e+37, PT ;  /* 0x7e8000000f00780b */ /* 0x041fe40003f04000 */
[----:B------:R-:W-:-:S11]  /*0290*/  FSETP.GEU.AND P1, PT, R15, 1.175494350822287508e-38, PT ;  /* 0x008000000f00780b */ /* 0x000fd60003f2e000 */
[----:B------:R-:W-:-:S04]  /*02a0*/  @P0 FMUL R15, R15, 0.25 ;  /* 0x3e8000000f0f0820 */ /* 0x000fc80000400000 */
[----:B------:R-:W-:-:S06]  /*02b0*/  @!P1 FMUL R15, R15, 16777216 ;  /* 0x4b8000000f0f9820 */ /* 0x000fcc0000400000 */
[----:B------:R-:W0:Y:S01]  /*02c0*/  MUFU.RCP R15, R15 ;  /* 0x0000000f000f7308 */ /* 0x000e220000001000 */
[----:B------:R-:W-:Y:S01]  /*02d0*/  FSEL R16, R16, 1, P0 ;  /* 0x3f80000010107808 */ /* 0x000fe20000000000 */
[--C-:B----4-:R-:W-:Y:S01]  /*02e0*/  FADD R4, R4, R9.reuse ;  /* 0x0000000904047221 */ /* 0x110fe20000000000 */
[----:B------:R-:W-:-:S03]  /*02f0*/  FADD R5, R5, R9 ;  /* 0x0000000905057221 */ /* 0x000fc60000000000 */
[----:B------:R-:W-:Y:S01]  /*0300*/  @!P1 FMUL R16, R16, 16777216 ;  /* 0x4b80000010109820 */ /* 0x000fe20000400000 */
[C---:B------:R-:W-:Y:S01]  /*0310*/  FADD R8, -R14.reuse, R4 ;  /* 0x000000040e087221 */ /* 0x040fe20000000100 */
[----:B------:R-:W-:Y:S02]  /*0320*/  FADD R14, -R14, R5 ;  /* 0x000000050e0e7221 */ /* 0x000fe40000000100 */
[----:B0-----:R-:W-:-:S04]  /*0330*/  FMUL R9, R15, R16 ;  /* 0x000000100f097220 */ /* 0x001fc80000400000 */
[-C--:B------:R-:W-:Y:S01]  /*0340*/  FMUL R8, R8, R9.reuse ;  /* 0x0000000908087220 */ /* 0x080fe20000400000 */
[----:B------:R-:W-:-:S03]  /*0350*/  FMUL R14, R14, R9 ;  /* 0x000000090e0e7220 */ /* 0x000fc60000400000 */
[C-C-:B-----5:R-:W-:Y:S01]  /*0360*/  FFMA R9, R12.reuse, R8, R21.reuse ;  /* 0x000000080c097223 */ /* 0x160fe20000000015 */
[----:B------:R-:W-:-:S03]  /*0370*/  FFMA R14, R12, R14, R21 ;  /* 0x0000000e0c0e7223 */ /* 0x000fc60000000015 */
[----:B--2---:R-:W-:Y:S01]  /*0380*/  FADD R6, R6, R9 ;  /* 0x0000000906067221 */ /* 0x004fe20000000000 */
[----:B------:R-:W-:Y:S01]  /*0390*/  FADD R7, R7, R14 ;  /* 0x0000000e07077221 */ /* 0x000fe20000000000 */
[----:B------:R-:W-:Y:S04]  /*03a0*/  STG.E.64 desc[UR4][R2.64], R4 ;  /* 0x0000000402007986 */ /* 0x000fe8000c101b04 */
[----:B------:R-:W-:Y:S01]  /*03b0*/  STG.E.64 desc[UR4][R10.64], R6 ;  /* 0x000000060a007986 */ /* 0x000fe2000c101b04 */
[----:B------:R-:W-:Y:S05]  /*03c0*/  EXIT ;  /* 0x000000000000794d */ /* 0x000fea0003800000 */
.L_x_0:
[----:B------:R-:W-:-:S00]  /*03d0*/  BRA `(.L_x_0) ;  /* 0xfffffffc00fc7947 */ /* 0x000fc0000383ffff */
[----:B------:R-:W-:-:S00]  /*03e0*/  NOP ;  /* 0x0000000000007918 */ /* 0x000fc00000000000 */
        /* <DEDUP_REMOVED lines=9> */
.L_x_1:


//--------------------- .nv.global.init           --------------------------
	.section	.nv.global.init,"aw",@progbits
.nv.global.init:
	.type		_$_str,@object
	.size		_$_str,(_$_str_$_2 - _$_str)
_$_str:
        /*0000*/ 	.byte	0x5f, 0x5f, 0x43, 0x55, 0x44, 0x41, 0x5f, 0x46, 0x54, 0x5a, 0x00
	.type		_$_str_$_2,@object
	.size		_$_str_$_2,(.L_1 - _$_str_$_2)
_$_str_$_2:
        /*000b*/ 	.byte	0x5f, 0x5f, 0x43, 0x55, 0x44, 0x41, 0x5f, 0x50, 0x52, 0x45, 0x43, 0x5f, 0x53, 0x51, 0x52, 0x54
        /*001b*/ 	.byte	0x00
.L_1:


//--------------------- .nv.constant0.triton_poi_fused__native_batch_norm_legit_no_training_add_convolution_1 --------------------------
	.section	.nv.constant0.triton_poi_fused__native_batch_norm_legit_no_training_add_convolution_1,"a",@progbits
	.sectionflags	@""
	.align	4
.nv.constant0.triton_poi_fused__native_batch_norm_legit_no_training_add_convolution_1:
	.zero		596
